//
// Generated by NVIDIA NVVM Compiler
//
// Compiler Build ID: CL-36424714
// Cuda compilation tools, release 13.0, V13.0.88
// Based on NVVM 20.0.0
//

.version 9.0
.target sm_100
.address_size 64

	// .globl	_Z12sumreductionPiS_
// _ZZ12sumreductionPiS_E10partialsum has been demoted

.visible .entry _Z12sumreductionPiS_(
	.param .u64 .ptr .align 1 _Z12sumreductionPiS__param_0,
	.param .u64 .ptr .align 1 _Z12sumreductionPiS__param_1
)
{
	.reg .pred 	%p<5>;
	.reg .b32 	%r<25>;
	.reg .b64 	%rd<9>;
	// demoted variable
	.shared .align 4 .b8 _ZZ12sumreductionPiS_E10partialsum[1024];
	ld.param.u64 	%rd2, [_Z12sumreductionPiS__param_0];
	ld.param.u64 	%rd1, [_Z12sumreductionPiS__param_1];
	cvta.to.global.u64 	%rd3, %rd2;
	mov.u32 	%r1, %ctaid.x;
	mov.u32 	%r2, %ntid.x;
	mov.u32 	%r3, %tid.x;
	mad.lo.s32 	%r8, %r1, %r2, %r3;
	mul.wide.s32 	%rd4, %r8, 4;
	add.s64 	%rd5, %rd3, %rd4;
	ld.global.u32 	%r9, [%rd5];
	shl.b32 	%r10, %r3, 2;
	mov.u32 	%r11, _ZZ12sumreductionPiS_E10partialsum;
	add.s32 	%r12, %r11, %r10;
	st.shared.u32 	[%r12], %r9;
	bar.sync 	0;
	setp.lt.u32 	%p1, %r2, 2;
	@%p1 bra 	$L__BB0_5;
	shl.b32 	%r4, %r3, 1;
	mov.b32 	%r24, 1;
$L__BB0_2:
	mul.lo.s32 	%r6, %r24, %r4;
	setp.ge.u32 	%p2, %r6, %r2;
	@%p2 bra 	$L__BB0_4;
	add.s32 	%r14, %r6, %r24;
	shl.b32 	%r15, %r14, 2;
	add.s32 	%r17, %r11, %r15;
	ld.shared.u32 	%r18, [%r17];
	shl.b32 	%r19, %r6, 2;
	add.s32 	%r20, %r11, %r19;
	ld.shared.u32 	%r21, [%r20];
	add.s32 	%r22, %r21, %r18;
	st.shared.u32 	[%r20], %r22;
$L__BB0_4:
	bar.sync 	0;
	shl.b32 	%r24, %r24, 1;
	setp.lt.u32 	%p3, %r24, %r2;
	@%p3 bra 	$L__BB0_2;
$L__BB0_5:
	setp.ne.s32 	%p4, %r3, 0;
	@%p4 bra 	$L__BB0_7;
	ld.shared.u32 	%r23, [_ZZ12sumreductionPiS_E10partialsum];
	cvta.to.global.u64 	%rd6, %rd1;
	mul.wide.u32 	%rd7, %r1, 4;
	add.s64 	%rd8, %rd6, %rd7;
	st.global.u32 	[%rd8], %r23;
$L__BB0_7:
	ret;

}


// ===== COMPILED SASS (sm_100) =====

	.target	sm_100

	.elftype	@"ET_EXEC"


//--------------------- .note.nv.tkinfo           --------------------------
	.section	.note.nv.tkinfo,"",@"SHT_NOTE"
	.sectionflags	@"SHF_NOTE_NV_TKINFO"
	.tkinfo
        /*0018*/ 	.word	0x00000002
        /*0030*/ 	.string	""
        /*0030*/ 	.string	"ptxas"
        /*0030*/ 	.string	"Cuda compilation tools, release 13.0, V13.0.88"
        /*0030*/ 	.string	"Build cuda_13.0.r13.0/compiler.36424714_0"
        /*0030*/ 	.string	"-arch sm_100 -m 64 "



//--------------------- .note.nv.cuinfo           --------------------------
	.section	.note.nv.cuinfo,"",@"SHT_NOTE"
	.sectionflags	@"SHF_NOTE_NV_CUINFO"
        /*0018*/ 	.short	0x0002
        /*001a*/ 	.short	0x0064
        /*001c*/ 	.short	0x0082
	.zero		2


//--------------------- .nv.info                  --------------------------
	.section	.nv.info,"",@"SHT_CUDA_INFO"
	.align	4


	//----- nvinfo : EIATTR_REGCOUNT
	.align		4
        /*0000*/ 	.byte	0x04, 0x2f
        /*0002*/ 	.short	(.L_1 - .L_0)
	.align		4
.L_0:
        /*0004*/ 	.word	index@(_Z12sumreductionPiS_)
        /*0008*/ 	.word	0x0000000a


	//----- nvinfo : EIATTR_FRAME_SIZE
	.align		4
.L_1:
        /*000c*/ 	.byte	0x04, 0x11
        /*000e*/ 	.short	(.L_3 - .L_2)
	.align		4
.L_2:
        /*0010*/ 	.word	index@(_Z12sumreductionPiS_)
        /*0014*/ 	.word	0x00000000


	//----- nvinfo : EIATTR_MIN_STACK_SIZE
	.align		4
.L_3:
        /*0018*/ 	.byte	0x04, 0x12
        /*001a*/ 	.short	(.L_5 - .L_4)
	.align		4
.L_4:
        /*001c*/ 	.word	index@(_Z12sumreductionPiS_)
        /*0020*/ 	.word	0x00000000
.L_5:


//--------------------- .nv.compat                --------------------------
	.section	.nv.compat,"",@"SHT_CUDA_COMPAT_INFO"
	.align	4
        /*0000*/ 	.byte	0x02, 0x09, 0x00, 0x00, 0x02, 0x02, 0x01, 0x00, 0x02, 0x05, 0x05, 0x00, 0x03, 0x07, 0x01, 0x01
        /*0010*/ 	.byte	0x02, 0x03, 0x00, 0x00, 0x02, 0x06, 0x01, 0x00, 0x04, 0x0b, 0x08, 0x00, 0x09, 0x00, 0x00, 0x00
        /*0020*/ 	.byte	0x00, 0x00, 0x00, 0x00


//--------------------- .nv.info._Z12sumreductionPiS_ --------------------------
	.section	.nv.info._Z12sumreductionPiS_,"",@"SHT_CUDA_INFO"
	.sectionflags	@""
	.align	4


	//----- nvinfo : EIATTR_CUDA_API_VERSION
	.align		4
        /*0000*/ 	.byte	0x04, 0x37
        /*0002*/ 	.short	(.L_7 - .L_6)
.L_6:
        /*0004*/ 	.word	0x00000082


	//----- nvinfo : EIATTR_KPARAM_INFO
	.align		4
.L_7:
        /*0008*/ 	.byte	0x04, 0x17
        /*000a*/ 	.short	(.L_9 - .L_8)
.L_8:
        /*000c*/ 	.word	0x00000000
        /*0010*/ 	.short	0x0001
        /*0012*/ 	.short	0x0008
        /*0014*/ 	.byte	0x00, 0xf5, 0x21, 0x00


	//----- nvinfo : EIATTR_KPARAM_INFO
	.align		4
.L_9:
        /*0018*/ 	.byte	0x04, 0x17
        /*001a*/ 	.short	(.L_11 - .L_10)
.L_10:
        /*001c*/ 	.word	0x00000000
        /*0020*/ 	.short	0x0000
        /*0022*/ 	.short	0x0000
        /*0024*/ 	.byte	0x00, 0xf5, 0x21, 0x00


	//----- nvinfo : EIATTR_SPARSE_MMA_MASK
	.align		4
.L_11:
        /*0028*/ 	.byte	0x03, 0x50
        /*002a*/ 	.short	0x0000


	//----- nvinfo : EIATTR_MAXREG_COUNT
	.align		4
        /*002c*/ 	.byte	0x03, 0x1b
        /*002e*/ 	.short	0x00ff


	//----- nvinfo : EIATTR_NUM_BARRIERS
	.align		4
        /*0030*/ 	.byte	0x02, 0x4c
        /*0032*/ 	.byte	0x01
	.zero		1


	//----- nvinfo : EIATTR_MERCURY_ISA_VERSION
	.align		4
        /*0034*/ 	.byte	0x03, 0x5f
        /*0036*/ 	.short	0x0101


	//----- nvinfo : EIATTR_VRC_CTA_INIT_COUNT
	.align		4
        /*0038*/ 	.byte	0x02, 0x4a
	.zero		1
	.zero		1


	//----- nvinfo : EIATTR_EXIT_INSTR_OFFSETS
	.align		4
        /*003c*/ 	.byte	0x04, 0x1c
        /*003e*/ 	.short	(.L_13 - .L_12)


	//   ....[0]....
.L_12:
        /*0040*/ 	.word	0x00000210


	//   ....[1]....
        /*0044*/ 	.word	0x00000290


	//----- nvinfo : EIATTR_CBANK_PARAM_SIZE
	.align		4
.L_13:
        /*0048*/ 	.byte	0x03, 0x19
        /*004a*/ 	.short	0x0010


	//----- nvinfo : EIATTR_PARAM_CBANK
	.align		4
        /*004c*/ 	.byte	0x04, 0x0a
        /*004e*/ 	.short	(.L_15 - .L_14)
	.align		4
.L_14:
        /*0050*/ 	.word	index@(.nv.constant0._Z12sumreductionPiS_)
        /*0054*/ 	.short	0x0380
        /*0056*/ 	.short	0x0010


	//----- nvinfo : EIATTR_SW_WAR
	.align		4
.L_15:
        /*0058*/ 	.byte	0x04, 0x36
        /*005a*/ 	.short	(.L_17 - .L_16)
.L_16:
        /*005c*/ 	.word	0x00000008
.L_17:


//--------------------- .nv.callgraph             --------------------------
	.section	.nv.callgraph,"",@"SHT_CUDA_CALLGRAPH"
	.align	4
	.sectionentsize	8
	.align		4
        /*0000*/ 	.word	0x00000000
	.align		4
        /*0004*/ 	.word	0xffffffff
	.align		4
        /*0008*/ 	.word	0x00000000
	.align		4
        /*000c*/ 	.word	0xfffffffe
	.align		4
        /*0010*/ 	.word	0x00000000
	.align		4
        /*0014*/ 	.word	0xfffffffd
	.align		4
        /*0018*/ 	.word	0x00000000
	.align		4
        /*001c*/ 	.word	0xfffffffc


//--------------------- .text._Z12sumreductionPiS_ --------------------------
	.section	.text._Z12sumreductionPiS_,"ax",@progbits
	.align	128
        .global         _Z12sumreductionPiS_
        .type           _Z12sumreductionPiS_,@function
        .size           _Z12sumreductionPiS_,(.L_x_3 - _Z12sumreductionPiS_)
        .other          _Z12sumreductionPiS_,@"STO_CUDA_ENTRY STV_DEFAULT"
_Z12sumreductionPiS_:
.text._Z12sumreductionPiS_:
[----:B------:R-:W-:Y:S01]  /*0000*/  LDC R1, c[0x0][0x37c] ;  /* 0x0000df00ff017b82 */ /* 0x000fe20000000800 */
[----:B------:R-:W0:Y:S07]  /*0010*/  S2R R7, SR_CTAID.X ;  /* 0x0000000000077919 */ /* 0x000e2e0000002500 */
[----:B------:R-:W1:Y:S01]  /*0020*/  LDC.64 R2, c[0x0][0x380] ;  /* 0x0000e000ff027b82 */ /* 0x000e620000000a00 */
[----:B------:R-:W0:Y:S01]  /*0030*/  LDCU UR8, c[0x0][0x360] ;  /* 0x00006c00ff0877ac */ /* 0x000e220008000800 */
[----:B------:R-:W0:Y:S01]  /*0040*/  S2R R0, SR_TID.X ;  /* 0x0000000000007919 */ /* 0x000e220000002100 */
[----:B------:R-:W2:Y:S01]  /*0050*/  LDCU.64 UR6, c[0x0][0x358] ;  /* 0x00006b00ff0677ac */ /* 0x000ea20008000a00 */
[----:B0-----:R-:W-:-:S04]  /*0060*/  IMAD R5, R7, UR8, R0 ;  /* 0x0000000807057c24 */ /* 0x001fc8000f8e0200 */
[----:B-1----:R-:W-:-:S06]  /*0070*/  IMAD.WIDE R2, R5, 0x4, R2 ;  /* 0x0000000405027825 */ /* 0x002fcc00078e0202 */
[----:B--2---:R-:W2:Y:S01]  /*0080*/  LDG.E R2, desc[UR6][R2.64] ;  /* 0x0000000602027981 */ /* 0x004ea2000c1e1900 */
[----:B------:R-:W0:Y:S01]  /*0090*/  S2UR UR5, SR_CgaCtaId ;  /* 0x00000000000579c3 */ /* 0x000e220000008800 */
[----:B------:R-:W-:Y:S01]  /*00a0*/  UMOV UR4, 0x400 ;  /* 0x0000040000047882 */ /* 0x000fe20000000000 */
[----:B------:R-:W-:Y:S01]  /*00b0*/  UISETP.GE.U32.AND UP0, UPT, UR8, 0x2, UPT ;  /* 0x000000020800788c */ /* 0x000fe2000bf06070 */
[----:B------:R-:W-:Y:S01]  /*00c0*/  ISETP.NE.AND P1, PT, R0, RZ, PT ;  /* 0x000000ff0000720c */ /* 0x000fe20003f25270 */
[----:B0-----:R-:W-:-:S06]  /*00d0*/  ULEA UR4, UR5, UR4, 0x18 ;  /* 0x0000000405047291 */ /* 0x001fcc000f8ec0ff */
[----:B------:R-:W-:-:S05]  /*00e0*/  LEA R5, R0, UR4, 0x2 ;  /* 0x0000000400057c11 */ /* 0x000fca000f8e10ff */
[----:B--2---:R0:W-:Y:S01]  /*00f0*/  STS [R5], R2 ;  /* 0x0000000205007388 */ /* 0x0041e20000000800 */
[----:B------:R-:W-:Y:S06]  /*0100*/  BAR.SYNC.DEFER_BLOCKING 0x0 ;  /* 0x0000000000007b1d */ /* 0x000fec0000010000 */
[----:B------:R-:W-:Y:S05]  /*0110*/  BRA.U !UP0, `(.L_x_0) ;  /* 0x00000001083c7547 */ /* 0x000fea000b800000 */
[----:B------:R-:W-:Y:S01]  /*0120*/  IMAD.SHL.U32 R0, R0, 0x2, RZ ;  /* 0x0000000200007824 */ /* 0x000fe200078e00ff */
[----:B------:R-:W-:-:S06]  /*0130*/  UMOV UR5, 0x1 ;  /* 0x0000000100057882 */ /* 0x000fcc0000000000 */
.L_x_1:
[----:B-1----:R-:W-:-:S05]  /*0140*/  IMAD R3, R0, UR5, RZ ;  /* 0x0000000500037c24 */ /* 0x002fca000f8e02ff */
[----:B------:R-:W-:-:S13]  /*0150*/  ISETP.GE.U32.AND P0, PT, R3, UR8, PT ;  /* 0x0000000803007c0c */ /* 0x000fda000bf06070 */
[C---:B0-----:R-:W-:Y:S01]  /*0160*/  @!P0 IADD3 R2, PT, PT, R3.reuse, UR5, RZ ;  /* 0x0000000503028c10 */ /* 0x041fe2000fffe0ff */
[----:B------:R-:W-:Y:S01]  /*0170*/  USHF.L.U32 UR5, UR5, 0x1, URZ ;  /* 0x0000000105057899 */ /* 0x000fe200080006ff */
[----:B------:R-:W-:Y:S02]  /*0180*/  @!P0 LEA R3, R3, UR4, 0x2 ;  /* 0x0000000403038c11 */ /* 0x000fe4000f8e10ff */
[----:B------:R-:W-:Y:S01]  /*0190*/  @!P0 LEA R2, R2, UR4, 0x2 ;  /* 0x0000000402028c11 */ /* 0x000fe2000f8e10ff */
[----:B------:R-:W-:Y:S02]  /*01a0*/  UISETP.GE.U32.AND UP0, UPT, UR5, UR8, UPT ;  /* 0x000000080500728c */ /* 0x000fe4000bf06070 */
[----:B------:R-:W-:Y:S04]  /*01b0*/  @!P0 LDS R5, [R3] ;  /* 0x0000000003058984 */ /* 0x000fe80000000800 */
[----:B------:R-:W0:Y:S02]  /*01c0*/  @!P0 LDS R2, [R2] ;  /* 0x0000000002028984 */ /* 0x000e240000000800 */
[----:B0-----:R-:W-:-:S05]  /*01d0*/  @!P0 IMAD.IADD R4, R2, 0x1, R5 ;  /* 0x0000000102048824 */ /* 0x001fca00078e0205 */
[----:B------:R1:W-:Y:S01]  /*01e0*/  @!P0 STS [R3], R4 ;  /* 0x0000000403008388 */ /* 0x0003e20000000800 */
[----:B------:R-:W-:Y:S06]  /*01f0*/  BAR.SYNC.DEFER_BLOCKING 0x0 ;  /* 0x0000000000007b1d */ /* 0x000fec0000010000 */
[----:B------:R-:W-:Y:S05]  /*0200*/  BRA.U !UP0, `(.L_x_1) ;  /* 0xfffffffd08cc7547 */ /* 0x000fea000b83ffff */
.L_x_0:
[----:B------:R-:W-:Y:S05]  /*0210*/  @P1 EXIT ;  /* 0x000000000000194d */ /* 0x000fea0003800000 */
[----:B------:R-:W2:Y:S01]  /*0220*/  S2UR UR5, SR_CgaCtaId ;  /* 0x00000000000579c3 */ /* 0x000ea20000008800 */
[----:B------:R-:W-:-:S07]  /*0230*/  UMOV UR4, 0x400 ;  /* 0x0000040000047882 */ /* 0x000fce0000000000 */
[----:B01----:R-:W0:Y:S01]  /*0240*/  LDC.64 R2, c[0x0][0x388] ;  /* 0x0000e200ff027b82 */ /* 0x003e220000000a00 */
[----:B--2---:R-:W-:Y:S01]  /*0250*/  ULEA UR4, UR5, UR4, 0x18 ;  /* 0x0000000405047291 */ /* 0x004fe2000f8ec0ff */
[----:B0-----:R-:W-:-:S08]  /*0260*/  IMAD.WIDE.U32 R2, R7, 0x4, R2 ;  /* 0x0000000407027825 */ /* 0x001fd000078e0002 */
[----:B------:R-:W0:Y:S04]  /*0270*/  LDS R5, [UR4] ;  /* 0x00000004ff057984 */ /* 0x000e280008000800 */
[----:B0-----:R-:W-:Y:S01]  /*0280*/  STG.E desc[UR6][R2.64], R5 ;  /* 0x0000000502007986 */ /* 0x001fe2000c101906 */
[----:B------:R-:W-:Y:S05]  /*0290*/  EXIT ;  /* 0x000000000000794d */ /* 0x000fea0003800000 */
.L_x_2:
[----:B------:R-:W-:-:S00]  /*02a0*/  BRA `(.L_x_2) ;  /* 0xfffffffc00fc7947 */ /* 0x000fc0000383ffff */
[----:B------:R-:W-:-:S00]  /*02b0*/  NOP ;  /* 0x0000000000007918 */ /* 0x000fc00000000000 */
        /* <DEDUP_REMOVED lines=12> */
.L_x_3:


//--------------------- .nv.shared._Z12sumreductionPiS_ --------------------------
	.section	.nv.shared._Z12sumreductionPiS_,"aw",@nobits
	.sectionflags	@""
	.align	4
.nv.shared._Z12sumreductionPiS_:
	.zero		2048


//--------------------- .nv.shared.reserved.0     --------------------------
	.section	.nv.shared.reserved.0,"aw",@nobits
	.weak		__nv_reservedSMEM_offset_0_alias
	.size		__nv_reservedSMEM_offset_0_alias, 0, 64
	.other		__nv_reservedSMEM_offset_0_alias,@"STO_CUDA_RESERVED_SHARED STV_DEFAULT"
__nv_reservedSMEM_offset_0_alias:
	.zero		0
	.zero		64


//--------------------- .nv.constant0._Z12sumreductionPiS_ --------------------------
	.section	.nv.constant0._Z12sumreductionPiS_,"a",@progbits
	.sectionflags	@""
	.align	4
.nv.constant0._Z12sumreductionPiS_:
	.zero		912


//--------------------- SYMBOLS --------------------------

	.type		.nv.reservedSmem.offset0,@object
	.size		.nv.reservedSmem.offset0,0x4
	.type		.nv.reservedSmem.cap,@object
	.size		.nv.reservedSmem.cap,0x4
